//
// Generated by NVIDIA NVVM Compiler
//
// Compiler Build ID: CL-36424714
// Cuda compilation tools, release 13.0, V13.0.88
// Based on NVVM 20.0.0
//

.version 9.0
.target sm_100
.address_size 64

	// .globl	_Z6kernelv
.extern .func  (.param .b32 func_retval0) vprintf
(
	.param .b64 vprintf_param_0,
	.param .b64 vprintf_param_1
)
;
.global .align 1 .b8 $str[27] = {70, 108, 97, 116, 116, 101, 110, 101, 100, 32, 116, 104, 114, 101, 97, 100, 32, 37, 100, 32, 111, 102, 32, 37, 100, 10};
.global .align 1 .b8 $str$1[33] = {66, 108, 111, 99, 107, 32, 37, 100, 32, 111, 102, 32, 37, 100, 44, 32, 84, 104, 114, 101, 97, 100, 32, 37, 100, 32, 111, 102, 32, 37, 100, 10};

.visible .entry _Z6kernelv()
{
	.local .align 16 .b8 	__local_depot0[16];
	.reg .b64 	%SP;
	.reg .b64 	%SPL;
	.reg .b32 	%r<11>;
	.reg .b64 	%rd<7>;

	mov.u64 	%SPL, __local_depot0;
	cvta.local.u64 	%SP, %SPL;
	add.u64 	%rd1, %SP, 0;
	add.u64 	%rd2, %SPL, 0;
	mov.u32 	%r1, %ntid.x;
	mov.u32 	%r2, %ctaid.x;
	mov.u32 	%r3, %tid.x;
	mad.lo.s32 	%r4, %r1, %r2, %r3;
	mov.u32 	%r5, %nctaid.x;
	mul.lo.s32 	%r6, %r1, %r5;
	st.local.v2.u32 	[%rd2], {%r4, %r6};
	mov.u64 	%rd3, $str;
	cvta.global.u64 	%rd4, %rd3;
	{ // callseq 0, 0
	.param .b64 param0;
	st.param.b64 	[param0], %rd4;
	.param .b64 param1;
	st.param.b64 	[param1], %rd1;
	.param .b32 retval0;
	call.uni (retval0), 
	vprintf, 
	(
	param0, 
	param1
	);
	ld.param.b32 	%r7, [retval0];
	} // callseq 0
	st.local.v4.u32 	[%rd2], {%r2, %r5, %r3, %r1};
	mov.u64 	%rd5, $str$1;
	cvta.global.u64 	%rd6, %rd5;
	{ // callseq 1, 0
	.param .b64 param0;
	st.param.b64 	[param0], %rd6;
	.param .b64 param1;
	st.param.b64 	[param1], %rd1;
	.param .b32 retval0;
	call.uni (retval0), 
	vprintf, 
	(
	param0, 
	param1
	);
	ld.param.b32 	%r9, [retval0];
	} // callseq 1
	ret;

}


// ===== COMPILED SASS (sm_100) =====

	.target	sm_100

	.elftype	@"ET_EXEC"


//--------------------- .note.nv.tkinfo           --------------------------
	.section	.note.nv.tkinfo,"",@"SHT_NOTE"
	.sectionflags	@"SHF_NOTE_NV_TKINFO"
	.tkinfo
        /*0018*/ 	.word	0x00000002
        /*0030*/ 	.string	""
        /*0030*/ 	.string	"ptxas"
        /*0030*/ 	.string	"Cuda compilation tools, release 13.0, V13.0.88"
        /*0030*/ 	.string	"Build cuda_13.0.r13.0/compiler.36424714_0"
        /*0030*/ 	.string	"-arch sm_100 -m 64 "



//--------------------- .note.nv.cuinfo           --------------------------
	.section	.note.nv.cuinfo,"",@"SHT_NOTE"
	.sectionflags	@"SHF_NOTE_NV_CUINFO"
        /*0018*/ 	.short	0x0002
        /*001a*/ 	.short	0x0064
        /*001c*/ 	.short	0x0082
	.zero		2


//--------------------- .nv.info                  --------------------------
	.section	.nv.info,"",@"SHT_CUDA_INFO"
	.align	4


	//----- nvinfo : EIATTR_REGCOUNT
	.align		4
        /*0000*/ 	.byte	0x04, 0x2f
        /*0002*/ 	.short	(.L_3 - .L_2)
	.align		4
.L_2:
        /*0004*/ 	.word	index@(_Z6kernelv)
        /*0008*/ 	.word	0x0000001b


	//----- nvinfo : EIATTR_FRAME_SIZE
	.align		4
.L_3:
        /*000c*/ 	.byte	0x04, 0x11
        /*000e*/ 	.short	(.L_5 - .L_4)
	.align		4
.L_4:
        /*0010*/ 	.word	index@(_Z6kernelv)
        /*0014*/ 	.word	0x00000010


	//----- nvinfo : EIATTR_MIN_STACK_SIZE
	.align		4
.L_5:
        /*0018*/ 	.byte	0x04, 0x12
        /*001a*/ 	.short	(.L_7 - .L_6)
	.align		4
.L_6:
        /*001c*/ 	.word	index@(_Z6kernelv)
        /*0020*/ 	.word	0x00000010
.L_7:


//--------------------- .nv.compat                --------------------------
	.section	.nv.compat,"",@"SHT_CUDA_COMPAT_INFO"
	.align	4
        /*0000*/ 	.byte	0x02, 0x09, 0x00, 0x00, 0x02, 0x02, 0x01, 0x00, 0x02, 0x05, 0x05, 0x00, 0x03, 0x07, 0x01, 0x01
        /*0010*/ 	.byte	0x02, 0x03, 0x00, 0x00, 0x02, 0x06, 0x01, 0x00, 0x04, 0x0b, 0x08, 0x00, 0x09, 0x00, 0x00, 0x00
        /*0020*/ 	.byte	0x00, 0x00, 0x00, 0x00


//--------------------- .nv.info._Z6kernelv       --------------------------
	.section	.nv.info._Z6kernelv,"",@"SHT_CUDA_INFO"
	.sectionflags	@""
	.align	4


	//----- nvinfo : EIATTR_CUDA_API_VERSION
	.align		4
        /*0000*/ 	.byte	0x04, 0x37
        /*0002*/ 	.short	(.L_9 - .L_8)
.L_8:
        /*0004*/ 	.word	0x00000082


	//----- nvinfo : EIATTR_SPARSE_MMA_MASK
	.align		4
.L_9:
        /*0008*/ 	.byte	0x03, 0x50
        /*000a*/ 	.short	0x0000


	//----- nvinfo : EIATTR_MAXREG_COUNT
	.align		4
        /*000c*/ 	.byte	0x03, 0x1b
        /*000e*/ 	.short	0x00ff


	//----- nvinfo : EIATTR_EXTERNS
	.align		4
        /*0010*/ 	.byte	0x04, 0x0f
        /*0012*/ 	.short	(.L_11 - .L_10)


	//   ....[0]....
	.align		4
.L_10:
        /*0014*/ 	.word	index@(vprintf)


	//----- nvinfo : EIATTR_MERCURY_ISA_VERSION
	.align		4
.L_11:
        /*0018*/ 	.byte	0x03, 0x5f
        /*001a*/ 	.short	0x0101


	//----- nvinfo : EIATTR_VRC_CTA_INIT_COUNT
	.align		4
        /*001c*/ 	.byte	0x02, 0x4a
	.zero		1
	.zero		1


	//----- nvinfo : EIATTR_SYSCALL_OFFSETS
	.align		4
        /*0020*/ 	.byte	0x04, 0x46
        /*0022*/ 	.short	(.L_13 - .L_12)


	//   ....[0]....
.L_12:
        /*0024*/ 	.word	0x00000150


	//   ....[1]....
        /*0028*/ 	.word	0x000001e0


	//----- nvinfo : EIATTR_EXIT_INSTR_OFFSETS
	.align		4
.L_13:
        /*002c*/ 	.byte	0x04, 0x1c
        /*002e*/ 	.short	(.L_15 - .L_14)


	//   ....[0]....
.L_14:
        /*0030*/ 	.word	0x000001f0


	//----- nvinfo : EIATTR_SW_WAR
	.align		4
.L_15:
        /*0034*/ 	.byte	0x04, 0x36
        /*0036*/ 	.short	(.L_17 - .L_16)
.L_16:
        /*0038*/ 	.word	0x00000008
.L_17:


//--------------------- .nv.callgraph             --------------------------
	.section	.nv.callgraph,"",@"SHT_CUDA_CALLGRAPH"
	.align	4
	.sectionentsize	8
	.align		4
        /*0000*/ 	.word	0x00000000
	.align		4
        /*0004*/ 	.word	0xffffffff
	.align		4
        /*0008*/ 	.word	index@(_Z6kernelv)
	.align		4
        /*000c*/ 	.word	index@(vprintf)
	.align		4
        /*0010*/ 	.word	0x00000000
	.align		4
        /*0014*/ 	.word	0xfffffffe
	.align		4
        /*0018*/ 	.word	0x00000000
	.align		4
        /*001c*/ 	.word	0xfffffffd
	.align		4
        /*0020*/ 	.word	0x00000000
	.align		4
        /*0024*/ 	.word	0xfffffffc


//--------------------- .nv.constant4             --------------------------
	.section	.nv.constant4,"a",@progbits
	.align	8
	.align		8
.nv.constant4:
        /*0000*/ 	.dword	vprintf
	.align		8
        /*0008*/ 	.dword	$str
	.align		8
        /*0010*/ 	.dword	$str$1


//--------------------- .text._Z6kernelv          --------------------------
	.section	.text._Z6kernelv,"ax",@progbits
	.align	128
        .global         _Z6kernelv
        .type           _Z6kernelv,@function
        .size           _Z6kernelv,(.L_x_3 - _Z6kernelv)
        .other          _Z6kernelv,@"STO_CUDA_ENTRY STV_DEFAULT"
_Z6kernelv:
.text._Z6kernelv:
[----:B------:R-:W0:Y:S01]  /*0000*/  LDC R1, c[0x0][0x37c] ;  /* 0x0000df00ff017b82 */ /* 0x000e220000000800 */
[----:B------:R-:W1:Y:S01]  /*0010*/  S2R R16, SR_CTAID.X ;  /* 0x0000000000107919 */ /* 0x000e620000002500 */
[----:B------:R-:W2:Y:S06]  /*0020*/  LDCU UR5, c[0x0][0x2fc] ;  /* 0x00005f80ff0577ac */ /* 0x000eac0008000800 */
[----:B------:R-:W3:Y:S01]  /*0030*/  LDC R19, c[0x0][0x360] ;  /* 0x0000d800ff137b82 */ /* 0x000ee20000000800 */
[----:B0-----:R-:W-:Y:S01]  /*0040*/  VIADD R1, R1, 0xfffffff0 ;  /* 0xfffffff001017836 */ /* 0x001fe20000000000 */
[----:B------:R-:W1:Y:S01]  /*0050*/  S2R R18, SR_TID.X ;  /* 0x0000000000127919 */ /* 0x000e620000002100 */
[----:B------:R-:W0:Y:S01]  /*0060*/  LDCU UR4, c[0x0][0x2f8] ;  /* 0x00005f00ff0477ac */ /* 0x000e220008000800 */
[----:B------:R-:W-:Y:S01]  /*0070*/  MOV R22, 0x0 ;  /* 0x0000000000167802 */ /* 0x000fe20000000f00 */
[----:B------:R-:W4:Y:S03]  /*0080*/  LDCU.64 UR6, c[0x4][0x8] ;  /* 0x01000100ff0677ac */ /* 0x000f260008000a00 */
[----:B------:R-:W3:Y:S08]  /*0090*/  LDC R17, c[0x0][0x370] ;  /* 0x0000dc00ff117b82 */ /* 0x000ef00000000800 */
[----:B------:R5:W5:Y:S01]  /*00a0*/  LDC.64 R8, c[0x4][R22] ;  /* 0x0100000016087b82 */ /* 0x000b620000000a00 */
[----:B0-----:R-:W-:-:S02]  /*00b0*/  IADD3 R23, P0, PT, R1, UR4, RZ ;  /* 0x0000000401177c10 */ /* 0x001fc4000ff1e0ff */
[----:B----4-:R-:W-:-:S03]  /*00c0*/  MOV R4, UR6 ;  /* 0x0000000600047c02 */ /* 0x010fc60008000f00 */
[----:B--2---:R-:W-:Y:S01]  /*00d0*/  IMAD.X R24, RZ, RZ, UR5, P0 ;  /* 0x00000005ff187e24 */ /* 0x004fe200080e06ff */
[----:B------:R-:W-:Y:S01]  /*00e0*/  MOV R6, R23 ;  /* 0x0000001700067202 */ /* 0x000fe20000000f00 */
[----:B------:R-:W-:Y:S02]  /*00f0*/  IMAD.U32 R5, RZ, RZ, UR7 ;  /* 0x00000007ff057e24 */ /* 0x000fe4000f8e00ff */
[----:B------:R-:W-:Y:S02]  /*0100*/  IMAD.MOV.U32 R7, RZ, RZ, R24 ;  /* 0x000000ffff077224 */ /* 0x000fe400078e0018 */
[C---:B---3--:R-:W-:Y:S02]  /*0110*/  IMAD R3, R19.reuse, R17, RZ ;  /* 0x0000001113037224 */ /* 0x048fe400078e02ff */
[----:B-1----:R-:W-:-:S05]  /*0120*/  IMAD R2, R19, R16, R18 ;  /* 0x0000001013027224 */ /* 0x002fca00078e0212 */
[----:B------:R0:W-:Y:S02]  /*0130*/  STL.64 [R1], R2 ;  /* 0x0000000201007387 */ /* 0x0001e40000100a00 */
[----:B------:R-:W-:-:S07]  /*0140*/  LEPC R20, `(.L_x_0) ;  /* 0x000000001014794e */ /* 0x000fce0000000000 */
[----:B0----5:R-:W-:Y:S05]  /*0150*/  CALL.ABS.NOINC R8 ;  /* 0x0000000008007343 */ /* 0x021fea0003c00000 */
.L_x_0:
[----:B------:R0:W-:Y:S01]  /*0160*/  STL.128 [R1], R16 ;  /* 0x0000001001007387 */ /* 0x0001e20000100c00 */
[----:B------:R0:W1:Y:S01]  /*0170*/  LDC.64 R2, c[0x4][R22] ;  /* 0x0100000016027b82 */ /* 0x0000620000000a00 */
[----:B------:R-:W2:Y:S01]  /*0180*/  LDCU.64 UR4, c[0x4][0x10] ;  /* 0x01000200ff0477ac */ /* 0x000ea20008000a00 */
[----:B------:R-:W-:Y:S01]  /*0190*/  MOV R6, R23 ;  /* 0x0000001700067202 */ /* 0x000fe20000000f00 */
[----:B------:R-:W-:Y:S01]  /*01a0*/  IMAD.MOV.U32 R7, RZ, RZ, R24 ;  /* 0x000000ffff077224 */ /* 0x000fe200078e0018 */
[----:B--2---:R-:W-:Y:S01]  /*01b0*/  MOV R4, UR4 ;  /* 0x0000000400047c02 */ /* 0x004fe20008000f00 */
[----:B0-----:R-:W-:-:S07]  /*01c0*/  IMAD.U32 R5, RZ, RZ, UR5 ;  /* 0x00000005ff057e24 */ /* 0x001fce000f8e00ff */
[----:B------:R-:W-:-:S07]  /*01d0*/  LEPC R20, `(.L_x_1) ;  /* 0x000000001014794e */ /* 0x000fce0000000000 */
[----:B-1----:R-:W-:Y:S05]  /*01e0*/  CALL.ABS.NOINC R2 ;  /* 0x0000000002007343 */ /* 0x002fea0003c00000 */
.L_x_1:
[----:B------:R-:W-:Y:S05]  /*01f0*/  EXIT ;  /* 0x000000000000794d */ /* 0x000fea0003800000 */
.L_x_2:
[----:B------:R-:W-:-:S00]  /*0200*/  BRA `(.L_x_2) ;  /* 0xfffffffc00fc7947 */ /* 0x000fc0000383ffff */
[----:B------:R-:W-:-:S00]  /*0210*/  NOP ;  /* 0x0000000000007918 */ /* 0x000fc00000000000 */
        /* <DEDUP_REMOVED lines=14> */
.L_x_3:


//--------------------- .nv.global.init           --------------------------
	.section	.nv.global.init,"aw",@progbits
.nv.global.init:
	.type		$str,@object
	.size		$str,($str$1 - $str)
$str:
        /*0000*/ 	.byte	0x46, 0x6c, 0x61, 0x74, 0x74, 0x65, 0x6e, 0x65, 0x64, 0x20, 0x74, 0x68, 0x72, 0x65, 0x61, 0x64
        /*0010*/ 	.byte	0x20, 0x25, 0x64, 0x20, 0x6f, 0x66, 0x20, 0x25, 0x64, 0x0a, 0x00
	.type		$str$1,@object
	.size		$str$1,(.L_1 - $str$1)
$str$1:
        /*001b*/ 	.byte	0x42, 0x6c, 0x6f, 0x63, 0x6b, 0x20, 0x25, 0x64, 0x20, 0x6f, 0x66, 0x20, 0x25, 0x64, 0x2c, 0x20
        /*002b*/ 	.byte	0x54, 0x68, 0x72, 0x65, 0x61, 0x64, 0x20, 0x25, 0x64, 0x20, 0x6f, 0x66, 0x20, 0x25, 0x64, 0x0a
        /*003b*/ 	.byte	0x00
.L_1:


//--------------------- .nv.shared.reserved.0     --------------------------
	.section	.nv.shared.reserved.0,"aw",@nobits
	.weak		__nv_reservedSMEM_offset_0_alias
	.size		__nv_reservedSMEM_offset_0_alias, 0, 64
	.other		__nv_reservedSMEM_offset_0_alias,@"STO_CUDA_RESERVED_SHARED STV_DEFAULT"
__nv_reservedSMEM_offset_0_alias:
	.zero		0
	.zero		64


//--------------------- .nv.constant0._Z6kernelv  --------------------------
	.section	.nv.constant0._Z6kernelv,"a",@progbits
	.sectionflags	@""
	.align	4
.nv.constant0._Z6kernelv:
	.zero		896


//--------------------- SYMBOLS --------------------------

	.type		.nv.reservedSmem.offset0,@object
	.size		.nv.reservedSmem.offset0,0x4
	.type		vprintf,@function
